//
// Generated by NVIDIA NVVM Compiler
//
// Compiler Build ID: CL-36424714
// Cuda compilation tools, release 13.0, V13.0.88
// Based on NVVM 20.0.0
//

.version 9.0
.target sm_100
.address_size 64

	// .globl	_Z2k1v

.visible .entry _Z2k1v()
{
	.reg .pred 	%p<2>;
	.reg .b64 	%rd<5>;

	// begin inline asm
	mov.u64 	%rd2, %clock64;
	// end inline asm
$L__BB0_1:
	// begin inline asm
	mov.u64 	%rd3, %clock64;
	// end inline asm
	sub.s64 	%rd4, %rd3, %rd2;
	setp.lt.u64 	%p1, %rd4, 100000000;
	@%p1 bra 	$L__BB0_1;
	ret;

}
	// .globl	_Z2k2v
.visible .entry _Z2k2v()
{
	.reg .pred 	%p<2>;
	.reg .b64 	%rd<5>;

	// begin inline asm
	mov.u64 	%rd2, %clock64;
	// end inline asm
$L__BB1_1:
	// begin inline asm
	mov.u64 	%rd3, %clock64;
	// end inline asm
	sub.s64 	%rd4, %rd3, %rd2;
	setp.lt.u64 	%p1, %rd4, 300000000;
	@%p1 bra 	$L__BB1_1;
	ret;

}
	// .globl	_Z2k3v
.visible .entry _Z2k3v()
{
	.reg .pred 	%p<2>;
	.reg .b64 	%rd<5>;

	// begin inline asm
	mov.u64 	%rd2, %clock64;
	// end inline asm
$L__BB2_1:
	// begin inline asm
	mov.u64 	%rd3, %clock64;
	// end inline asm
	sub.s64 	%rd4, %rd3, %rd2;
	setp.lt.u64 	%p1, %rd4, 100000000;
	@%p1 bra 	$L__BB2_1;
	ret;

}
	// .globl	_Z2k4v
.visible .entry _Z2k4v()
{
	.reg .pred 	%p<2>;
	.reg .b64 	%rd<5>;

	// begin inline asm
	mov.u64 	%rd2, %clock64;
	// end inline asm
$L__BB3_1:
	// begin inline asm
	mov.u64 	%rd3, %clock64;
	// end inline asm
	sub.s64 	%rd4, %rd3, %rd2;
	setp.lt.u64 	%p1, %rd4, 100000000;
	@%p1 bra 	$L__BB3_1;
	ret;

}


// ===== COMPILED SASS (sm_100) =====

	.target	sm_100

	.elftype	@"ET_EXEC"


//--------------------- .note.nv.tkinfo           --------------------------
	.section	.note.nv.tkinfo,"",@"SHT_NOTE"
	.sectionflags	@"SHF_NOTE_NV_TKINFO"
	.tkinfo
        /*0018*/ 	.word	0x00000002
        /*0030*/ 	.string	""
        /*0030*/ 	.string	"ptxas"
        /*0030*/ 	.string	"Cuda compilation tools, release 13.0, V13.0.88"
        /*0030*/ 	.string	"Build cuda_13.0.r13.0/compiler.36424714_0"
        /*0030*/ 	.string	"-arch sm_100 -m 64 "



//--------------------- .note.nv.cuinfo           --------------------------
	.section	.note.nv.cuinfo,"",@"SHT_NOTE"
	.sectionflags	@"SHF_NOTE_NV_CUINFO"
        /*0018*/ 	.short	0x0002
        /*001a*/ 	.short	0x0064
        /*001c*/ 	.short	0x0082
	.zero		2


//--------------------- .nv.info                  --------------------------
	.section	.nv.info,"",@"SHT_CUDA_INFO"
	.align	4


	//----- nvinfo : EIATTR_REGCOUNT
	.align		4
        /*0000*/ 	.byte	0x04, 0x2f
        /*0002*/ 	.short	(.L_1 - .L_0)
	.align		4
.L_0:
        /*0004*/ 	.word	index@(_Z2k1v)
        /*0008*/ 	.word	0x00000008


	//----- nvinfo : EIATTR_FRAME_SIZE
	.align		4
.L_1:
        /*000c*/ 	.byte	0x04, 0x11
        /*000e*/ 	.short	(.L_3 - .L_2)
	.align		4
.L_2:
        /*0010*/ 	.word	index@(_Z2k1v)
        /*0014*/ 	.word	0x00000000


	//----- nvinfo : EIATTR_REGCOUNT
	.align		4
.L_3:
        /*0018*/ 	.byte	0x04, 0x2f
        /*001a*/ 	.short	(.L_5 - .L_4)
	.align		4
.L_4:
        /*001c*/ 	.word	index@(_Z2k2v)
        /*0020*/ 	.word	0x00000008


	//----- nvinfo : EIATTR_FRAME_SIZE
	.align		4
.L_5:
        /*0024*/ 	.byte	0x04, 0x11
        /*0026*/ 	.short	(.L_7 - .L_6)
	.align		4
.L_6:
        /*0028*/ 	.word	index@(_Z2k2v)
        /*002c*/ 	.word	0x00000000


	//----- nvinfo : EIATTR_REGCOUNT
	.align		4
.L_7:
        /*0030*/ 	.byte	0x04, 0x2f
        /*0032*/ 	.short	(.L_9 - .L_8)
	.align		4
.L_8:
        /*0034*/ 	.word	index@(_Z2k3v)
        /*0038*/ 	.word	0x00000008


	//----- nvinfo : EIATTR_FRAME_SIZE
	.align		4
.L_9:
        /*003c*/ 	.byte	0x04, 0x11
        /*003e*/ 	.short	(.L_11 - .L_10)
	.align		4
.L_10:
        /*0040*/ 	.word	index@(_Z2k3v)
        /*0044*/ 	.word	0x00000000


	//----- nvinfo : EIATTR_REGCOUNT
	.align		4
.L_11:
        /*0048*/ 	.byte	0x04, 0x2f
        /*004a*/ 	.short	(.L_13 - .L_12)
	.align		4
.L_12:
        /*004c*/ 	.word	index@(_Z2k4v)
        /*0050*/ 	.word	0x00000008


	//----- nvinfo : EIATTR_FRAME_SIZE
	.align		4
.L_13:
        /*0054*/ 	.byte	0x04, 0x11
        /*0056*/ 	.short	(.L_15 - .L_14)
	.align		4
.L_14:
        /*0058*/ 	.word	index@(_Z2k4v)
        /*005c*/ 	.word	0x00000000


	//----- nvinfo : EIATTR_MIN_STACK_SIZE
	.align		4
.L_15:
        /*0060*/ 	.byte	0x04, 0x12
        /*0062*/ 	.short	(.L_17 - .L_16)
	.align		4
.L_16:
        /*0064*/ 	.word	index@(_Z2k4v)
        /*0068*/ 	.word	0x00000000


	//----- nvinfo : EIATTR_MIN_STACK_SIZE
	.align		4
.L_17:
        /*006c*/ 	.byte	0x04, 0x12
        /*006e*/ 	.short	(.L_19 - .L_18)
	.align		4
.L_18:
        /*0070*/ 	.word	index@(_Z2k3v)
        /*0074*/ 	.word	0x00000000


	//----- nvinfo : EIATTR_MIN_STACK_SIZE
	.align		4
.L_19:
        /*0078*/ 	.byte	0x04, 0x12
        /*007a*/ 	.short	(.L_21 - .L_20)
	.align		4
.L_20:
        /*007c*/ 	.word	index@(_Z2k2v)
        /*0080*/ 	.word	0x00000000


	//----- nvinfo : EIATTR_MIN_STACK_SIZE
	.align		4
.L_21:
        /*0084*/ 	.byte	0x04, 0x12
        /*0086*/ 	.short	(.L_23 - .L_22)
	.align		4
.L_22:
        /*0088*/ 	.word	index@(_Z2k1v)
        /*008c*/ 	.word	0x00000000
.L_23:


//--------------------- .nv.compat                --------------------------
	.section	.nv.compat,"",@"SHT_CUDA_COMPAT_INFO"
	.align	4
        /*0000*/ 	.byte	0x02, 0x09, 0x00, 0x00, 0x02, 0x02, 0x01, 0x00, 0x02, 0x05, 0x05, 0x00, 0x03, 0x07, 0x01, 0x01
        /*0010*/ 	.byte	0x02, 0x03, 0x00, 0x00, 0x02, 0x06, 0x01, 0x00, 0x04, 0x0b, 0x08, 0x00, 0x09, 0x00, 0x00, 0x00
        /*0020*/ 	.byte	0x00, 0x00, 0x00, 0x00


//--------------------- .nv.info._Z2k4v           --------------------------
	.section	.nv.info._Z2k4v,"",@"SHT_CUDA_INFO"
	.sectionflags	@""
	.align	4


	//----- nvinfo : EIATTR_CUDA_API_VERSION
	.align		4
        /*0000*/ 	.byte	0x04, 0x37
        /*0002*/ 	.short	(.L_25 - .L_24)
.L_24:
        /*0004*/ 	.word	0x00000082


	//----- nvinfo : EIATTR_SPARSE_MMA_MASK
	.align		4
.L_25:
        /*0008*/ 	.byte	0x03, 0x50
        /*000a*/ 	.short	0x0000


	//----- nvinfo : EIATTR_MAXREG_COUNT
	.align		4
        /*000c*/ 	.byte	0x03, 0x1b
        /*000e*/ 	.short	0x00ff


	//----- nvinfo : EIATTR_MERCURY_ISA_VERSION
	.align		4
        /*0010*/ 	.byte	0x03, 0x5f
        /*0012*/ 	.short	0x0101


	//----- nvinfo : EIATTR_VRC_CTA_INIT_COUNT
	.align		4
        /*0014*/ 	.byte	0x02, 0x4a
	.zero		1
	.zero		1


	//----- nvinfo : EIATTR_EXIT_INSTR_OFFSETS
	.align		4
        /*0018*/ 	.byte	0x04, 0x1c
        /*001a*/ 	.short	(.L_27 - .L_26)


	//   ....[0]....
.L_26:
        /*001c*/ 	.word	0x00000080


	//----- nvinfo : EIATTR_SW_WAR
	.align		4
.L_27:
        /*0020*/ 	.byte	0x04, 0x36
        /*0022*/ 	.short	(.L_29 - .L_28)
.L_28:
        /*0024*/ 	.word	0x00000008
.L_29:


//--------------------- .nv.info._Z2k3v           --------------------------
	.section	.nv.info._Z2k3v,"",@"SHT_CUDA_INFO"
	.sectionflags	@""
	.align	4


	//----- nvinfo : EIATTR_CUDA_API_VERSION
	.align		4
        /*0000*/ 	.byte	0x04, 0x37
        /*0002*/ 	.short	(.L_31 - .L_30)
.L_30:
        /*0004*/ 	.word	0x00000082


	//----- nvinfo : EIATTR_SPARSE_MMA_MASK
	.align		4
.L_31:
        /*0008*/ 	.byte	0x03, 0x50
        /*000a*/ 	.short	0x0000


	//----- nvinfo : EIATTR_MAXREG_COUNT
	.align		4
        /*000c*/ 	.byte	0x03, 0x1b
        /*000e*/ 	.short	0x00ff


	//----- nvinfo : EIATTR_MERCURY_ISA_VERSION
	.align		4
        /*0010*/ 	.byte	0x03, 0x5f
        /*0012*/ 	.short	0x0101


	//----- nvinfo : EIATTR_VRC_CTA_INIT_COUNT
	.align		4
        /*0014*/ 	.byte	0x02, 0x4a
	.zero		1
	.zero		1


	//----- nvinfo : EIATTR_EXIT_INSTR_OFFSETS
	.align		4
        /*0018*/ 	.byte	0x04, 0x1c
        /*001a*/ 	.short	(.L_33 - .L_32)


	//   ....[0]....
.L_32:
        /*001c*/ 	.word	0x00000080


	//----- nvinfo : EIATTR_SW_WAR
	.align		4
.L_33:
        /*0020*/ 	.byte	0x04, 0x36
        /*0022*/ 	.short	(.L_35 - .L_34)
.L_34:
        /*0024*/ 	.word	0x00000008
.L_35:


//--------------------- .nv.info._Z2k2v           --------------------------
	.section	.nv.info._Z2k2v,"",@"SHT_CUDA_INFO"
	.sectionflags	@""
	.align	4


	//----- nvinfo : EIATTR_CUDA_API_VERSION
	.align		4
        /*0000*/ 	.byte	0x04, 0x37
        /*0002*/ 	.short	(.L_37 - .L_36)
.L_36:
        /*0004*/ 	.word	0x00000082


	//----- nvinfo : EIATTR_SPARSE_MMA_MASK
	.align		4
.L_37:
        /*0008*/ 	.byte	0x03, 0x50
        /*000a*/ 	.short	0x0000


	//----- nvinfo : EIATTR_MAXREG_COUNT
	.align		4
        /*000c*/ 	.byte	0x03, 0x1b
        /*000e*/ 	.short	0x00ff


	//----- nvinfo : EIATTR_MERCURY_ISA_VERSION
	.align		4
        /*0010*/ 	.byte	0x03, 0x5f
        /*0012*/ 	.short	0x0101


	//----- nvinfo : EIATTR_VRC_CTA_INIT_COUNT
	.align		4
        /*0014*/ 	.byte	0x02, 0x4a
	.zero		1
	.zero		1


	//----- nvinfo : EIATTR_EXIT_INSTR_OFFSETS
	.align		4
        /*0018*/ 	.byte	0x04, 0x1c
        /*001a*/ 	.short	(.L_39 - .L_38)


	//   ....[0]....
.L_38:
        /*001c*/ 	.word	0x00000080


	//----- nvinfo : EIATTR_SW_WAR
	.align		4
.L_39:
        /*0020*/ 	.byte	0x04, 0x36
        /*0022*/ 	.short	(.L_41 - .L_40)
.L_40:
        /*0024*/ 	.word	0x00000008
.L_41:


//--------------------- .nv.info._Z2k1v           --------------------------
	.section	.nv.info._Z2k1v,"",@"SHT_CUDA_INFO"
	.sectionflags	@""
	.align	4


	//----- nvinfo : EIATTR_CUDA_API_VERSION
	.align		4
        /*0000*/ 	.byte	0x04, 0x37
        /*0002*/ 	.short	(.L_43 - .L_42)
.L_42:
        /*0004*/ 	.word	0x00000082


	//----- nvinfo : EIATTR_SPARSE_MMA_MASK
	.align		4
.L_43:
        /*0008*/ 	.byte	0x03, 0x50
        /*000a*/ 	.short	0x0000


	//----- nvinfo : EIATTR_MAXREG_COUNT
	.align		4
        /*000c*/ 	.byte	0x03, 0x1b
        /*000e*/ 	.short	0x00ff


	//----- nvinfo : EIATTR_MERCURY_ISA_VERSION
	.align		4
        /*0010*/ 	.byte	0x03, 0x5f
        /*0012*/ 	.short	0x0101


	//----- nvinfo : EIATTR_VRC_CTA_INIT_COUNT
	.align		4
        /*0014*/ 	.byte	0x02, 0x4a
	.zero		1
	.zero		1


	//----- nvinfo : EIATTR_EXIT_INSTR_OFFSETS
	.align		4
        /*0018*/ 	.byte	0x04, 0x1c
        /*001a*/ 	.short	(.L_45 - .L_44)


	//   ....[0]....
.L_44:
        /*001c*/ 	.word	0x00000080


	//----- nvinfo : EIATTR_SW_WAR
	.align		4
.L_45:
        /*0020*/ 	.byte	0x04, 0x36
        /*0022*/ 	.short	(.L_47 - .L_46)
.L_46:
        /*0024*/ 	.word	0x00000008
.L_47:


//--------------------- .nv.callgraph             --------------------------
	.section	.nv.callgraph,"",@"SHT_CUDA_CALLGRAPH"
	.align	4
	.sectionentsize	8
	.align		4
        /*0000*/ 	.word	0x00000000
	.align		4
        /*0004*/ 	.word	0xffffffff
	.align		4
        /*0008*/ 	.word	0x00000000
	.align		4
        /*000c*/ 	.word	0xfffffffe
	.align		4
        /*0010*/ 	.word	0x00000000
	.align		4
        /*0014*/ 	.word	0xfffffffd
	.align		4
        /*0018*/ 	.word	0x00000000
	.align		4
        /*001c*/ 	.word	0xfffffffc


//--------------------- .text._Z2k4v              --------------------------
	.section	.text._Z2k4v,"ax",@progbits
	.align	128
        .global         _Z2k4v
        .type           _Z2k4v,@function
        .size           _Z2k4v,(.L_x_8 - _Z2k4v)
        .other          _Z2k4v,@"STO_CUDA_ENTRY STV_DEFAULT"
_Z2k4v:
.text._Z2k4v:
[----:B------:R-:W-:Y:S01]  /*0000*/  LDC R1, c[0x0][0x37c] ;  /* 0x0000df00ff017b82 */ /* 0x000fe20000000800 */
[----:B------:R-:W-:-:S07]  /*0010*/  CS2R R2, SR_CLOCKLO ;  /* 0x0000000000027805 */ /* 0x000fce0000015000 */
.L_x_0:
[----:B------:R-:W-:-:S06]  /*0020*/  CS2R R4, SR_CLOCKLO ;  /* 0x0000000000047805 */ /* 0x000fcc0000015000 */
[----:B------:R-:W-:-:S05]  /*0030*/  IADD3 R0, P0, PT, -R2, R4, RZ ;  /* 0x0000000402007210 */ /* 0x000fca0007f1e1ff */
[----:B------:R-:W-:Y:S01]  /*0040*/  IMAD.X R4, R5, 0x1, ~R3, P0 ;  /* 0x0000000105047824 */ /* 0x000fe200000e0e03 */
[----:B------:R-:W-:-:S04]  /*0050*/  ISETP.GE.U32.AND P0, PT, R0, 0x5f5e100, PT ;  /* 0x05f5e1000000780c */ /* 0x000fc80003f06070 */
[----:B------:R-:W-:-:S13]  /*0060*/  ISETP.GE.U32.AND.EX P0, PT, R4, RZ, PT, P0 ;  /* 0x000000ff0400720c */ /* 0x000fda0003f06100 */
[----:B------:R-:W-:Y:S05]  /*0070*/  @!P0 BRA `(.L_x_0) ;  /* 0xfffffffc00e88947 */ /* 0x000fea000383ffff */
[----:B------:R-:W-:Y:S05]  /*0080*/  EXIT ;  /* 0x000000000000794d */ /* 0x000fea0003800000 */
.L_x_1:
[----:B------:R-:W-:-:S00]  /*0090*/  BRA `(.L_x_1) ;  /* 0xfffffffc00fc7947 */ /* 0x000fc0000383ffff */
[----:B------:R-:W-:-:S00]  /*00a0*/  NOP ;  /* 0x0000000000007918 */ /* 0x000fc00000000000 */
        /* <DEDUP_REMOVED lines=13> */
.L_x_8:


//--------------------- .text._Z2k3v              --------------------------
	.section	.text._Z2k3v,"ax",@progbits
	.align	128
        .global         _Z2k3v
        .type           _Z2k3v,@function
        .size           _Z2k3v,(.L_x_9 - _Z2k3v)
        .other          _Z2k3v,@"STO_CUDA_ENTRY STV_DEFAULT"
_Z2k3v:
.text._Z2k3v:
[----:B------:R-:W-:Y:S01]  /*0000*/  LDC R1, c[0x0][0x37c] ;  /* 0x0000df00ff017b82 */ /* 0x000fe20000000800 */
[----:B------:R-:W-:-:S07]  /*0010*/  CS2R R2, SR_CLOCKLO ;  /* 0x0000000000027805 */ /* 0x000fce0000015000 */
.L_x_2:
[----:B------:R-:W-:-:S06]  /*0020*/  CS2R R4, SR_CLOCKLO ;  /* 0x0000000000047805 */ /* 0x000fcc0000015000 */
[----:B------:R-:W-:-:S05]  /*0030*/  IADD3 R0, P0, PT, -R2, R4, RZ ;  /* 0x0000000402007210 */ /* 0x000fca0007f1e1ff */
[----:B------:R-:W-:Y:S01]  /*0040*/  IMAD.X R4, R5, 0x1, ~R3, P0 ;  /* 0x0000000105047824 */ /* 0x000fe200000e0e03 */
[----:B------:R-:W-:-:S04]  /*0050*/  ISETP.GE.U32.AND P0, PT, R0, 0x5f5e100, PT ;  /* 0x05f5e1000000780c */ /* 0x000fc80003f06070 */
[----:B------:R-:W-:-:S13]  /*0060*/  ISETP.GE.U32.AND.EX P0, PT, R4, RZ, PT, P0 ;  /* 0x000000ff0400720c */ /* 0x000fda0003f06100 */
[----:B------:R-:W-:Y:S05]  /*0070*/  @!P0 BRA `(.L_x_2) ;  /* 0xfffffffc00e88947 */ /* 0x000fea000383ffff */
[----:B------:R-:W-:Y:S05]  /*0080*/  EXIT ;  /* 0x000000000000794d */ /* 0x000fea0003800000 */
.L_x_3:
        /* <DEDUP_REMOVED lines=15> */
.L_x_9:


//--------------------- .text._Z2k2v              --------------------------
	.section	.text._Z2k2v,"ax",@progbits
	.align	128
        .global         _Z2k2v
        .type           _Z2k2v,@function
        .size           _Z2k2v,(.L_x_10 - _Z2k2v)
        .other          _Z2k2v,@"STO_CUDA_ENTRY STV_DEFAULT"
_Z2k2v:
.text._Z2k2v:
[----:B------:R-:W-:Y:S01]  /*0000*/  LDC R1, c[0x0][0x37c] ;  /* 0x0000df00ff017b82 */ /* 0x000fe20000000800 */
[----:B------:R-:W-:-:S07]  /*0010*/  CS2R R2, SR_CLOCKLO ;  /* 0x0000000000027805 */ /* 0x000fce0000015000 */
.L_x_4:
[----:B------:R-:W-:-:S06]  /*0020*/  CS2R R4, SR_CLOCKLO ;  /* 0x0000000000047805 */ /* 0x000fcc0000015000 */
[----:B------:R-:W-:-:S05]  /*0030*/  IADD3 R0, P0, PT, -R2, R4, RZ ;  /* 0x0000000402007210 */ /* 0x000fca0007f1e1ff */
[----:B------:R-:W-:Y:S01]  /*0040*/  IMAD.X R4, R5, 0x1, ~R3, P0 ;  /* 0x0000000105047824 */ /* 0x000fe200000e0e03 */
[----:B------:R-:W-:-:S04]  /*0050*/  ISETP.GE.U32.AND P0, PT, R0, 0x11e1a300, PT ;  /* 0x11e1a3000000780c */ /* 0x000fc80003f06070 */
[----:B------:R-:W-:-:S13]  /*0060*/  ISETP.GE.U32.AND.EX P0, PT, R4, RZ, PT, P0 ;  /* 0x000000ff0400720c */ /* 0x000fda0003f06100 */
[----:B------:R-:W-:Y:S05]  /*0070*/  @!P0 BRA `(.L_x_4) ;  /* 0xfffffffc00e88947 */ /* 0x000fea000383ffff */
[----:B------:R-:W-:Y:S05]  /*0080*/  EXIT ;  /* 0x000000000000794d */ /* 0x000fea0003800000 */
.L_x_5:
        /* <DEDUP_REMOVED lines=15> */
.L_x_10:


//--------------------- .text._Z2k1v              --------------------------
	.section	.text._Z2k1v,"ax",@progbits
	.align	128
        .global         _Z2k1v
        .type           _Z2k1v,@function
        .size           _Z2k1v,(.L_x_11 - _Z2k1v)
        .other          _Z2k1v,@"STO_CUDA_ENTRY STV_DEFAULT"
_Z2k1v:
.text._Z2k1v:
[----:B------:R-:W-:Y:S01]  /*0000*/  LDC R1, c[0x0][0x37c] ;  /* 0x0000df00ff017b82 */ /* 0x000fe20000000800 */
[----:B------:R-:W-:-:S07]  /*0010*/  CS2R R2, SR_CLOCKLO ;  /* 0x0000000000027805 */ /* 0x000fce0000015000 */
.L_x_6:
[----:B------:R-:W-:-:S06]  /*0020*/  CS2R R4, SR_CLOCKLO ;  /* 0x0000000000047805 */ /* 0x000fcc0000015000 */
[----:B------:R-:W-:-:S05]  /*0030*/  IADD3 R0, P0, PT, -R2, R4, RZ ;  /* 0x0000000402007210 */ /* 0x000fca0007f1e1ff */
[----:B------:R-:W-:Y:S01]  /*0040*/  IMAD.X R4, R5, 0x1, ~R3, P0 ;  /* 0x0000000105047824 */ /* 0x000fe200000e0e03 */
[----:B------:R-:W-:-:S04]  /*0050*/  ISETP.GE.U32.AND P0, PT, R0, 0x5f5e100, PT ;  /* 0x05f5e1000000780c */ /* 0x000fc80003f06070 */
[----:B------:R-:W-:-:S13]  /*0060*/  ISETP.GE.U32.AND.EX P0, PT, R4, RZ, PT, P0 ;  /* 0x000000ff0400720c */ /* 0x000fda0003f06100 */
[----:B------:R-:W-:Y:S05]  /*0070*/  @!P0 BRA `(.L_x_6) ;  /* 0xfffffffc00e88947 */ /* 0x000fea000383ffff */
[----:B------:R-:W-:Y:S05]  /*0080*/  EXIT ;  /* 0x000000000000794d */ /* 0x000fea0003800000 */
.L_x_7:
        /* <DEDUP_REMOVED lines=15> */
.L_x_11:


//--------------------- .nv.shared.reserved.0     --------------------------
	.section	.nv.shared.reserved.0,"aw",@nobits
	.weak		__nv_reservedSMEM_offset_0_alias
	.size		__nv_reservedSMEM_offset_0_alias, 0, 64
	.other		__nv_reservedSMEM_offset_0_alias,@"STO_CUDA_RESERVED_SHARED STV_DEFAULT"
__nv_reservedSMEM_offset_0_alias:
	.zero		0
	.zero		64


//--------------------- .nv.constant0._Z2k4v      --------------------------
	.section	.nv.constant0._Z2k4v,"a",@progbits
	.sectionflags	@""
	.align	4
.nv.constant0._Z2k4v:
	.zero		896


//--------------------- .nv.constant0._Z2k3v      --------------------------
	.section	.nv.constant0._Z2k3v,"a",@progbits
	.sectionflags	@""
	.align	4
.nv.constant0._Z2k3v:
	.zero		896


//--------------------- .nv.constant0._Z2k2v      --------------------------
	.section	.nv.constant0._Z2k2v,"a",@progbits
	.sectionflags	@""
	.align	4
.nv.constant0._Z2k2v:
	.zero		896


//--------------------- .nv.constant0._Z2k1v      --------------------------
	.section	.nv.constant0._Z2k1v,"a",@progbits
	.sectionflags	@""
	.align	4
.nv.constant0._Z2k1v:
	.zero		896


//--------------------- SYMBOLS --------------------------

	.type		.nv.reservedSmem.offset0,@object
	.size		.nv.reservedSmem.offset0,0x4
